//
// Generated by NVIDIA NVVM Compiler
//
// Compiler Build ID: CL-36424714
// Cuda compilation tools, release 13.0, V13.0.88
// Based on NVVM 20.0.0
//

.version 9.0
.target sm_100
.address_size 64

	// .globl	_Z23MatrixMulKernel_col_majPdS_S_iii
// _ZZ23MatrixMulKernel_col_majPdS_S_iiiE4ds_M has been demoted
// _ZZ23MatrixMulKernel_col_majPdS_S_iiiE4ds_N has been demoted

.visible .entry _Z23MatrixMulKernel_col_majPdS_S_iii(
	.param .u64 .ptr .align 1 _Z23MatrixMulKernel_col_majPdS_S_iii_param_0,
	.param .u64 .ptr .align 1 _Z23MatrixMulKernel_col_majPdS_S_iii_param_1,
	.param .u64 .ptr .align 1 _Z23MatrixMulKernel_col_majPdS_S_iii_param_2,
	.param .u32 _Z23MatrixMulKernel_col_majPdS_S_iii_param_3,
	.param .u32 _Z23MatrixMulKernel_col_majPdS_S_iii_param_4,
	.param .u32 _Z23MatrixMulKernel_col_majPdS_S_iii_param_5
)
{
	.reg .pred 	%p<12>;
	.reg .b32 	%r<44>;
	.reg .b64 	%rd<13>;
	.reg .b64 	%fd<63>;
	// demoted variable
	.shared .align 8 .b8 _ZZ23MatrixMulKernel_col_majPdS_S_iiiE4ds_M[2048];
	// demoted variable
	.shared .align 8 .b8 _ZZ23MatrixMulKernel_col_majPdS_S_iiiE4ds_N[2048];
	ld.param.u64 	%rd3, [_Z23MatrixMulKernel_col_majPdS_S_iii_param_0];
	ld.param.u64 	%rd4, [_Z23MatrixMulKernel_col_majPdS_S_iii_param_1];
	ld.param.u64 	%rd5, [_Z23MatrixMulKernel_col_majPdS_S_iii_param_2];
	ld.param.u32 	%r23, [_Z23MatrixMulKernel_col_majPdS_S_iii_param_3];
	ld.param.u32 	%r24, [_Z23MatrixMulKernel_col_majPdS_S_iii_param_4];
	ld.param.u32 	%r25, [_Z23MatrixMulKernel_col_majPdS_S_iii_param_5];
	mov.u32 	%r26, %ctaid.x;
	mov.u32 	%r27, %ctaid.y;
	mov.u32 	%r39, %tid.x;
	mov.u32 	%r41, %tid.y;
	mov.u32 	%r28, %ntid.y;
	mad.lo.s32 	%r3, %r27, %r28, %r41;
	mov.u32 	%r29, %ntid.x;
	mad.lo.s32 	%r4, %r26, %r29, %r39;
	setp.lt.s32 	%p1, %r25, 16;
	mov.f64 	%fd62, 0d0000000000000000;
	@%p1 bra 	$L__BB0_7;
	shl.b32 	%r30, %r41, 7;
	mov.u32 	%r31, _ZZ23MatrixMulKernel_col_majPdS_S_iiiE4ds_M;
	add.s32 	%r5, %r31, %r30;
	shl.b32 	%r32, %r39, 3;
	add.s32 	%r6, %r5, %r32;
	mov.u32 	%r33, _ZZ23MatrixMulKernel_col_majPdS_S_iiiE4ds_N;
	add.s32 	%r8, %r33, %r32;
	add.s32 	%r7, %r8, %r30;
	shr.s32 	%r34, %r25, 31;
	shr.u32 	%r35, %r34, 28;
	add.s32 	%r36, %r25, %r35;
	shr.s32 	%r37, %r36, 4;
	neg.s32 	%r43, %r37;
	mad.lo.s32 	%r42, %r41, %r24, %r4;
	shl.b32 	%r11, %r24, 4;
	mad.lo.s32 	%r40, %r25, %r3, %r39;
	cvta.to.global.u64 	%rd1, %rd3;
	cvta.to.global.u64 	%rd2, %rd4;
	mov.f64 	%fd62, 0d0000000000000000;
$L__BB0_2:
	setp.ge.s32 	%p2, %r3, %r23;
	setp.ge.s32 	%p3, %r39, %r25;
	mov.f64 	%fd60, 0d0000000000000000;
	or.pred  	%p4, %p2, %p3;
	@%p4 bra 	$L__BB0_4;
	mul.wide.s32 	%rd6, %r40, 8;
	add.s64 	%rd7, %rd1, %rd6;
	ld.global.f64 	%fd60, [%rd7];
$L__BB0_4:
	setp.ge.s32 	%p5, %r4, %r24;
	st.shared.f64 	[%r6], %fd60;
	setp.ge.s32 	%p6, %r41, %r25;
	mov.f64 	%fd61, 0d0000000000000000;
	or.pred  	%p7, %p5, %p6;
	@%p7 bra 	$L__BB0_6;
	mul.wide.s32 	%rd8, %r42, 8;
	add.s64 	%rd9, %rd2, %rd8;
	ld.global.f64 	%fd61, [%rd9];
$L__BB0_6:
	st.shared.f64 	[%r7], %fd61;
	bar.sync 	0;
	ld.shared.f64 	%fd12, [%r5];
	ld.shared.f64 	%fd13, [%r8];
	fma.rn.f64 	%fd14, %fd12, %fd13, %fd62;
	ld.shared.f64 	%fd15, [%r5+8];
	ld.shared.f64 	%fd16, [%r8+128];
	fma.rn.f64 	%fd17, %fd15, %fd16, %fd14;
	ld.shared.f64 	%fd18, [%r5+16];
	ld.shared.f64 	%fd19, [%r8+256];
	fma.rn.f64 	%fd20, %fd18, %fd19, %fd17;
	ld.shared.f64 	%fd21, [%r5+24];
	ld.shared.f64 	%fd22, [%r8+384];
	fma.rn.f64 	%fd23, %fd21, %fd22, %fd20;
	ld.shared.f64 	%fd24, [%r5+32];
	ld.shared.f64 	%fd25, [%r8+512];
	fma.rn.f64 	%fd26, %fd24, %fd25, %fd23;
	ld.shared.f64 	%fd27, [%r5+40];
	ld.shared.f64 	%fd28, [%r8+640];
	fma.rn.f64 	%fd29, %fd27, %fd28, %fd26;
	ld.shared.f64 	%fd30, [%r5+48];
	ld.shared.f64 	%fd31, [%r8+768];
	fma.rn.f64 	%fd32, %fd30, %fd31, %fd29;
	ld.shared.f64 	%fd33, [%r5+56];
	ld.shared.f64 	%fd34, [%r8+896];
	fma.rn.f64 	%fd35, %fd33, %fd34, %fd32;
	ld.shared.f64 	%fd36, [%r5+64];
	ld.shared.f64 	%fd37, [%r8+1024];
	fma.rn.f64 	%fd38, %fd36, %fd37, %fd35;
	ld.shared.f64 	%fd39, [%r5+72];
	ld.shared.f64 	%fd40, [%r8+1152];
	fma.rn.f64 	%fd41, %fd39, %fd40, %fd38;
	ld.shared.f64 	%fd42, [%r5+80];
	ld.shared.f64 	%fd43, [%r8+1280];
	fma.rn.f64 	%fd44, %fd42, %fd43, %fd41;
	ld.shared.f64 	%fd45, [%r5+88];
	ld.shared.f64 	%fd46, [%r8+1408];
	fma.rn.f64 	%fd47, %fd45, %fd46, %fd44;
	ld.shared.f64 	%fd48, [%r5+96];
	ld.shared.f64 	%fd49, [%r8+1536];
	fma.rn.f64 	%fd50, %fd48, %fd49, %fd47;
	ld.shared.f64 	%fd51, [%r5+104];
	ld.shared.f64 	%fd52, [%r8+1664];
	fma.rn.f64 	%fd53, %fd51, %fd52, %fd50;
	ld.shared.f64 	%fd54, [%r5+112];
	ld.shared.f64 	%fd55, [%r8+1792];
	fma.rn.f64 	%fd56, %fd54, %fd55, %fd53;
	ld.shared.f64 	%fd57, [%r5+120];
	ld.shared.f64 	%fd58, [%r8+1920];
	fma.rn.f64 	%fd62, %fd57, %fd58, %fd56;
	bar.sync 	0;
	add.s32 	%r43, %r43, 1;
	setp.ne.s32 	%p8, %r43, 0;
	add.s32 	%r42, %r42, %r11;
	add.s32 	%r41, %r41, 16;
	add.s32 	%r40, %r40, 16;
	add.s32 	%r39, %r39, 16;
	@%p8 bra 	$L__BB0_2;
$L__BB0_7:
	setp.ge.s32 	%p9, %r3, %r23;
	setp.ge.s32 	%p10, %r4, %r24;
	or.pred  	%p11, %p9, %p10;
	@%p11 bra 	$L__BB0_9;
	mad.lo.s32 	%r38, %r24, %r3, %r4;
	cvta.to.global.u64 	%rd10, %rd5;
	mul.wide.s32 	%rd11, %r38, 8;
	add.s64 	%rd12, %rd10, %rd11;
	st.global.f64 	[%rd12], %fd62;
$L__BB0_9:
	ret;

}


// ===== COMPILED SASS (sm_100) =====

	.target	sm_100

	.elftype	@"ET_EXEC"


//--------------------- .note.nv.tkinfo           --------------------------
	.section	.note.nv.tkinfo,"",@"SHT_NOTE"
	.sectionflags	@"SHF_NOTE_NV_TKINFO"
	.tkinfo
        /*0018*/ 	.word	0x00000002
        /*0030*/ 	.string	""
        /*0030*/ 	.string	"ptxas"
        /*0030*/ 	.string	"Cuda compilation tools, release 13.0, V13.0.88"
        /*0030*/ 	.string	"Build cuda_13.0.r13.0/compiler.36424714_0"
        /*0030*/ 	.string	"-arch sm_100 -m 64 "



//--------------------- .note.nv.cuinfo           --------------------------
	.section	.note.nv.cuinfo,"",@"SHT_NOTE"
	.sectionflags	@"SHF_NOTE_NV_CUINFO"
        /*0018*/ 	.short	0x0002
        /*001a*/ 	.short	0x0064
        /*001c*/ 	.short	0x0082
	.zero		2


//--------------------- .nv.info                  --------------------------
	.section	.nv.info,"",@"SHT_CUDA_INFO"
	.align	4


	//----- nvinfo : EIATTR_REGCOUNT
	.align		4
        /*0000*/ 	.byte	0x04, 0x2f
        /*0002*/ 	.short	(.L_1 - .L_0)
	.align		4
.L_0:
        /*0004*/ 	.word	index@(_Z23MatrixMulKernel_col_majPdS_S_iii)
        /*0008*/ 	.word	0x00000020


	//----- nvinfo : EIATTR_FRAME_SIZE
	.align		4
.L_1:
        /*000c*/ 	.byte	0x04, 0x11
        /*000e*/ 	.short	(.L_3 - .L_2)
	.align		4
.L_2:
        /*0010*/ 	.word	index@(_Z23MatrixMulKernel_col_majPdS_S_iii)
        /*0014*/ 	.word	0x00000000


	//----- nvinfo : EIATTR_MIN_STACK_SIZE
	.align		4
.L_3:
        /*0018*/ 	.byte	0x04, 0x12
        /*001a*/ 	.short	(.L_5 - .L_4)
	.align		4
.L_4:
        /*001c*/ 	.word	index@(_Z23MatrixMulKernel_col_majPdS_S_iii)
        /*0020*/ 	.word	0x00000000
.L_5:


//--------------------- .nv.compat                --------------------------
	.section	.nv.compat,"",@"SHT_CUDA_COMPAT_INFO"
	.align	4
        /*0000*/ 	.byte	0x02, 0x09, 0x00, 0x00, 0x02, 0x02, 0x01, 0x00, 0x02, 0x05, 0x05, 0x00, 0x03, 0x07, 0x01, 0x01
        /*0010*/ 	.byte	0x02, 0x03, 0x00, 0x00, 0x02, 0x06, 0x01, 0x00, 0x04, 0x0b, 0x08, 0x00, 0x01, 0x00, 0x00, 0x00
        /*0020*/ 	.byte	0x00, 0x00, 0x00, 0x00


//--------------------- .nv.info._Z23MatrixMulKernel_col_majPdS_S_iii --------------------------
	.section	.nv.info._Z23MatrixMulKernel_col_majPdS_S_iii,"",@"SHT_CUDA_INFO"
	.sectionflags	@""
	.align	4


	//----- nvinfo : EIATTR_CUDA_API_VERSION
	.align		4
        /*0000*/ 	.byte	0x04, 0x37
        /*0002*/ 	.short	(.L_7 - .L_6)
.L_6:
        /*0004*/ 	.word	0x00000082


	//----- nvinfo : EIATTR_KPARAM_INFO
	.align		4
.L_7:
        /*0008*/ 	.byte	0x04, 0x17
        /*000a*/ 	.short	(.L_9 - .L_8)
.L_8:
        /*000c*/ 	.word	0x00000000
        /*0010*/ 	.short	0x0005
        /*0012*/ 	.short	0x0020
        /*0014*/ 	.byte	0x00, 0xf0, 0x11, 0x00


	//----- nvinfo : EIATTR_KPARAM_INFO
	.align		4
.L_9:
        /*0018*/ 	.byte	0x04, 0x17
        /*001a*/ 	.short	(.L_11 - .L_10)
.L_10:
        /*001c*/ 	.word	0x00000000
        /*0020*/ 	.short	0x0004
        /*0022*/ 	.short	0x001c
        /*0024*/ 	.byte	0x00, 0xf0, 0x11, 0x00


	//----- nvinfo : EIATTR_KPARAM_INFO
	.align		4
.L_11:
        /*0028*/ 	.byte	0x04, 0x17
        /*002a*/ 	.short	(.L_13 - .L_12)
.L_12:
        /*002c*/ 	.word	0x00000000
        /*0030*/ 	.short	0x0003
        /*0032*/ 	.short	0x0018
        /*0034*/ 	.byte	0x00, 0xf0, 0x11, 0x00


	//----- nvinfo : EIATTR_KPARAM_INFO
	.align		4
.L_13:
        /*0038*/ 	.byte	0x04, 0x17
        /*003a*/ 	.short	(.L_15 - .L_14)
.L_14:
        /*003c*/ 	.word	0x00000000
        /*0040*/ 	.short	0x0002
        /*0042*/ 	.short	0x0010
        /*0044*/ 	.byte	0x00, 0xf5, 0x21, 0x00


	//----- nvinfo : EIATTR_KPARAM_INFO
	.align		4
.L_15:
        /*0048*/ 	.byte	0x04, 0x17
        /*004a*/ 	.short	(.L_17 - .L_16)
.L_16:
        /*004c*/ 	.word	0x00000000
        /*0050*/ 	.short	0x0001
        /*0052*/ 	.short	0x0008
        /*0054*/ 	.byte	0x00, 0xf5, 0x21, 0x00


	//----- nvinfo : EIATTR_KPARAM_INFO
	.align		4
.L_17:
        /*0058*/ 	.byte	0x04, 0x17
        /*005a*/ 	.short	(.L_19 - .L_18)
.L_18:
        /*005c*/ 	.word	0x00000000
        /*0060*/ 	.short	0x0000
        /*0062*/ 	.short	0x0000
        /*0064*/ 	.byte	0x00, 0xf5, 0x21, 0x00


	//----- nvinfo : EIATTR_SPARSE_MMA_MASK
	.align		4
.L_19:
        /*0068*/ 	.byte	0x03, 0x50
        /*006a*/ 	.short	0x0000


	//----- nvinfo : EIATTR_MAXREG_COUNT
	.align		4
        /*006c*/ 	.byte	0x03, 0x1b
        /*006e*/ 	.short	0x00ff


	//----- nvinfo : EIATTR_NUM_BARRIERS
	.align		4
        /*0070*/ 	.byte	0x02, 0x4c
        /*0072*/ 	.byte	0x01
	.zero		1


	//----- nvinfo : EIATTR_MERCURY_ISA_VERSION
	.align		4
        /*0074*/ 	.byte	0x03, 0x5f
        /*0076*/ 	.short	0x0101


	//----- nvinfo : EIATTR_VRC_CTA_INIT_COUNT
	.align		4
        /*0078*/ 	.byte	0x02, 0x4a
	.zero		1
	.zero		1


	//----- nvinfo : EIATTR_EXIT_INSTR_OFFSETS
	.align		4
        /*007c*/ 	.byte	0x04, 0x1c
        /*007e*/ 	.short	(.L_21 - .L_20)


	//   ....[0]....
.L_20:
        /*0080*/ 	.word	0x00000640


	//   ....[1]....
        /*0084*/ 	.word	0x00000690


	//----- nvinfo : EIATTR_CBANK_PARAM_SIZE
	.align		4
.L_21:
        /*0088*/ 	.byte	0x03, 0x19
        /*008a*/ 	.short	0x0024


	//----- nvinfo : EIATTR_PARAM_CBANK
	.align		4
        /*008c*/ 	.byte	0x04, 0x0a
        /*008e*/ 	.short	(.L_23 - .L_22)
	.align		4
.L_22:
        /*0090*/ 	.word	index@(.nv.constant0._Z23MatrixMulKernel_col_majPdS_S_iii)
        /*0094*/ 	.short	0x0380
        /*0096*/ 	.short	0x0024


	//----- nvinfo : EIATTR_SW_WAR
	.align		4
.L_23:
        /*0098*/ 	.byte	0x04, 0x36
        /*009a*/ 	.short	(.L_25 - .L_24)
.L_24:
        /*009c*/ 	.word	0x00000008
.L_25:


//--------------------- .nv.callgraph             --------------------------
	.section	.nv.callgraph,"",@"SHT_CUDA_CALLGRAPH"
	.align	4
	.sectionentsize	8
	.align		4
        /*0000*/ 	.word	0x00000000
	.align		4
        /*0004*/ 	.word	0xffffffff
	.align		4
        /*0008*/ 	.word	0x00000000
	.align		4
        /*000c*/ 	.word	0xfffffffe
	.align		4
        /*0010*/ 	.word	0x00000000
	.align		4
        /*0014*/ 	.word	0xfffffffd
	.align		4
        /*0018*/ 	.word	0x00000000
	.align		4
        /*001c*/ 	.word	0xfffffffc


//--------------------- .text._Z23MatrixMulKernel_col_majPdS_S_iii --------------------------
	.section	.text._Z23MatrixMulKernel_col_majPdS_S_iii,"ax",@progbits
	.align	128
        .global         _Z23MatrixMulKernel_col_majPdS_S_iii
        .type           _Z23MatrixMulKernel_col_majPdS_S_iii,@function
        .size           _Z23MatrixMulKernel_col_majPdS_S_iii,(.L_x_3 - _Z23MatrixMulKernel_col_majPdS_S_iii)
        .other          _Z23MatrixMulKernel_col_majPdS_S_iii,@"STO_CUDA_ENTRY STV_DEFAULT"
_Z23MatrixMulKernel_col_majPdS_S_iii:
.text._Z23MatrixMulKernel_col_majPdS_S_iii:
[----:B------:R-:W-:Y:S01]  /*0000*/  LDC R1, c[0x0][0x37c] ;  /* 0x0000df00ff017b82 */ /* 0x000fe20000000800 */
[----:B------:R-:W0:Y:S01]  /*0010*/  S2R R17, SR_TID.Y ;  /* 0x0000000000117919 */ /* 0x000e220000002200 */
[----:B------:R-:W1:Y:S06]  /*0020*/  LDCU UR10, c[0x0][0x3a0] ;  /* 0x00007400ff0a77ac */ /* 0x000e6c0008000800 */
[----:B------:R-:W0:Y:S01]  /*0030*/  LDC R0, c[0x0][0x364] ;  /* 0x0000d900ff007b82 */ /* 0x000e220000000800 */
[----:B------:R-:W-:Y:S01]  /*0040*/  CS2R R10, SRZ ;  /* 0x00000000000a7805 */ /* 0x000fe2000001ff00 */
[----:B------:R-:W2:Y:S01]  /*0050*/  S2R R16, SR_TID.X ;  /* 0x0000000000107919 */ /* 0x000ea20000002100 */
[----:B------:R-:W3:Y:S05]  /*0060*/  LDCU.64 UR8, c[0x0][0x358] ;  /* 0x00006b00ff0877ac */ /* 0x000eea0008000a00 */
[----:B------:R-:W-:Y:S08]  /*0070*/  S2UR UR4, SR_CTAID.X ;  /* 0x00000000000479c3 */ /* 0x000ff00000002500 */
[----:B------:R-:W0:Y:S01]  /*0080*/  S2UR UR5, SR_CTAID.Y ;  /* 0x00000000000579c3 */ /* 0x000e220000002600 */
[----:B-1----:R-:W-:-:S07]  /*0090*/  UISETP.GE.AND UP0, UPT, UR10, 0x10, UPT ;  /* 0x000000100a00788c */ /* 0x002fce000bf06270 */
[----:B------:R-:W2:Y:S01]  /*00a0*/  LDC R3, c[0x0][0x360] ;  /* 0x0000d800ff037b82 */ /* 0x000ea20000000800 */
[----:B0-----:R-:W-:Y:S02]  /*00b0*/  IMAD R19, R0, UR5, R17 ;  /* 0x0000000500137c24 */ /* 0x001fe4000f8e0211 */
[----:B--2---:R-:W-:Y:S01]  /*00c0*/  IMAD R18, R3, UR4, R16 ;  /* 0x0000000403127c24 */ /* 0x004fe2000f8e0210 */
[----:B---3--:R-:W-:Y:S06]  /*00d0*/  BRA.U !UP0, `(.L_x_0) ;  /* 0x00000005084c7547 */ /* 0x008fec000b800000 */
[----:B------:R-:W0:Y:S01]  /*00e0*/  S2UR UR6, SR_CgaCtaId ;  /* 0x00000000000679c3 */ /* 0x000e220000008800 */
[----:B------:R-:W-:Y:S01]  /*00f0*/  UMOV UR4, 0x400 ;  /* 0x0000040000047882 */ /* 0x000fe20000000000 */
[----:B------:R-:W1:Y:S01]  /*0100*/  LDCU UR11, c[0x0][0x39c] ;  /* 0x00007380ff0b77ac */ /* 0x000e620008000800 */
[----:B------:R-:W-:Y:S01]  /*0110*/  CS2R R10, SRZ ;  /* 0x00000000000a7805 */ /* 0x000fe2000001ff00 */
[----:B------:R-:W-:Y:S01]  /*0120*/  IMAD R6, R19, UR10, R16 ;  /* 0x0000000a13067c24 */ /* 0x000fe2000f8e0210 */
[----:B------:R-:W-:-:S03]  /*0130*/  USHF.R.S32.HI UR5, URZ, 0x1f, UR10 ;  /* 0x0000001fff057899 */ /* 0x000fc6000801140a */
[----:B------:R-:W2:Y:S01]  /*0140*/  LDC R0, c[0x0][0x39c] ;  /* 0x0000e700ff007b82 */ /* 0x000ea20000000800 */
[----:B------:R-:W3:Y:S01]  /*0150*/  LDCU UR13, c[0x0][0x3a0] ;  /* 0x00007400ff0d77ac */ /* 0x000ee20008000800 */
[----:B------:R-:W-:Y:S01]  /*0160*/  ULEA.HI UR5, UR5, UR10, URZ, 0x4 ;  /* 0x0000000a05057291 */ /* 0x000fe2000f8f20ff */
[----:B------:R-:W4:Y:S03]  /*0170*/  LDCU UR12, c[0x0][0x398] ;  /* 0x00007300ff0c77ac */ /* 0x000f260008000800 */
[----:B------:R-:W-:Y:S01]  /*0180*/  USHF.R.S32.HI UR5, URZ, 0x4, UR5 ;  /* 0x00000004ff057899 */ /* 0x000fe20008011405 */
[----:B-1----:R-:W-:-:S03]  /*0190*/  IMAD R7, R17, UR11, R18 ;  /* 0x0000000b11077c24 */ /* 0x002fc6000f8e0212 */
[----:B------:R-:W-:Y:S02]  /*01a0*/  UIADD3 UR5, UPT, UPT, -UR5, URZ, URZ ;  /* 0x000000ff05057290 */ /* 0x000fe4000fffe1ff */
[----:B0-----:R-:W-:Y:S02]  /*01b0*/  ULEA UR7, UR6, UR4, 0x18 ;  /* 0x0000000406077291 */ /* 0x001fe4000f8ec0ff */
[----:B------:R-:W-:-:S04]  /*01c0*/  UIADD3 UR4, UPT, UPT, UR4, 0x800, URZ ;  /* 0x0000080004047890 */ /* 0x000fc8000fffe0ff */
[----:B------:R-:W-:Y:S01]  /*01d0*/  ULEA UR4, UR6, UR4, 0x18 ;  /* 0x0000000406047291 */ /* 0x000fe2000f8ec0ff */
[----:B------:R-:W-:-:S05]  /*01e0*/  LEA R5, R17, UR7, 0x7 ;  /* 0x0000000711057c11 */ /* 0x000fca000f8e38ff */
[C---:B------:R-:W-:Y:S01]  /*01f0*/  LEA R2, R16.reuse, UR4, 0x3 ;  /* 0x0000000410027c11 */ /* 0x040fe2000f8e18ff */
[----:B------:R-:W-:-:S04]  /*0200*/  IMAD R4, R16, 0x8, R5 ;  /* 0x0000000810047824 */ /* 0x000fc800078e0205 */
[----:B---34-:R-:W-:-:S07]  /*0210*/  IMAD R3, R17, 0x80, R2 ;  /* 0x0000008011037824 */ /* 0x018fce00078e0202 */
.L_x_1:
[----:B------:R-:W-:Y:S02]  /*0220*/  ISETP.GE.AND P1, PT, R16, UR13, PT ;  /* 0x0000000d10007c0c */ /* 0x000fe4000bf26270 */
[----:B------:R-:W-:Y:S02]  /*0230*/  CS2R R24, SRZ ;  /* 0x0000000000187805 */ /* 0x000fe4000001ff00 */
[----:B------:R-:W-:Y:S02]  /*0240*/  ISETP.GE.AND P0, PT, R17, UR13, PT ;  /* 0x0000000d11007c0c */ /* 0x000fe4000bf06270 */
[----:B------:R-:W-:Y:S02]  /*0250*/  CS2R R26, SRZ ;  /* 0x00000000001a7805 */ /* 0x000fe4000001ff00 */
[----:B------:R-:W-:Y:S02]  /*0260*/  ISETP.GE.OR P1, PT, R19, UR12, P1 ;  /* 0x0000000c13007c0c */ /* 0x000fe40008f26670 */
[----:B--2---:R-:W-:-:S11]  /*0270*/  ISETP.GE.OR P0, PT, R18, R0, P0 ;  /* 0x000000001200720c */ /* 0x004fd60000706670 */
[----:B------:R-:W0:Y:S08]  /*0280*/  @!P1 LDC.64 R12, c[0x0][0x380] ;  /* 0x0000e000ff0c9b82 */ /* 0x000e300000000a00 */
[----:B------:R-:W1:Y:S01]  /*0290*/  @!P0 LDC.64 R8, c[0x0][0x388] ;  /* 0x0000e200ff088b82 */ /* 0x000e620000000a00 */
[----:B0-----:R-:W-:-:S05]  /*02a0*/  @!P1 IMAD.WIDE R28, R6, 0x8, R12 ;  /* 0x00000008061c9825 */ /* 0x001fca00078e020c */
[----:B------:R-:W2:Y:S01]  /*02b0*/  @!P1 LDG.E.64 R24, desc[UR8][R28.64] ;  /* 0x000000081c189981 */ /* 0x000ea2000c1e1b00 */
[----:B-1----:R-:W-:-:S05]  /*02c0*/  @!P0 IMAD.WIDE R20, R7, 0x8, R8 ;  /* 0x0000000807148825 */ /* 0x002fca00078e0208 */
[----:B------:R-:W3:Y:S04]  /*02d0*/  @!P0 LDG.E.64 R26, desc[UR8][R20.64] ;  /* 0x00000008141a8981 */ /* 0x000ee8000c1e1b00 */
[----:B--2---:R-:W-:Y:S04]  /*02e0*/  STS.64 [R4], R24 ;  /* 0x0000001804007388 */ /* 0x004fe80000000a00 */
[----:B---3--:R-:W-:Y:S01]  /*02f0*/  STS.64 [R3], R26 ;  /* 0x0000001a03007388 */ /* 0x008fe20000000a00 */
[----:B------:R-:W-:Y:S06]  /*0300*/  BAR.SYNC.DEFER_BLOCKING 0x0 ;  /* 0x0000000000007b1d */ /* 0x000fec0000010000 */
[----:B------:R-:W-:Y:S04]  /*0310*/  LDS.64 R8, [R2] ;  /* 0x0000000002087984 */ /* 0x000fe80000000a00 */
[----:B------:R-:W0:Y:S04]  /*0320*/  LDS.128 R12, [R5] ;  /* 0x00000000050c7984 */ /* 0x000e280000000c00 */
[----:B------:R-:W1:Y:S04]  /*0330*/  LDS.64 R20, [R2+0x80] ;  /* 0x0000800002147984 */ /* 0x000e680000000a00 */
[----:B------:R-:W-:Y:S04]  /*0340*/  LDS.64 R22, [R2+0x100] ;  /* 0x0001000002167984 */ /* 0x000fe80000000a00 */
[----:B------:R-:W-:Y:S01]  /*0350*/  LDS.64 R24, [R2+0x200] ;  /* 0x0002000002187984 */ /* 0x000fe20000000a00 */
[----:B0-----:R-:W-:-:S03]  /*0360*/  DFMA R12, R12, R8, R10 ;  /* 0x000000080c0c722b */ /* 0x001fc6000000000a */
[----:B------:R-:W0:Y:S05]  /*0370*/  LDS.128 R8, [R5+0x10] ;  /* 0x0000100005087984 */ /* 0x000e2a0000000c00 */
[----:B-1----:R-:W-:Y:S01]  /*0380*/  DFMA R14, R20, R14, R12 ;  /* 0x0000000e140e722b */ /* 0x002fe2000000000c */
[----:B------:R-:W1:Y:S07]  /*0390*/  LDS.64 R20, [R2+0x180] ;  /* 0x0001800002147984 */ /* 0x000e6e0000000a00 */
[----:B0-----:R-:W-:-:S02]  /*03a0*/  DFMA R8, R8, R22, R14 ;  /* 0x000000160808722b */ /* 0x001fc4000000000e */
[----:B------:R-:W0:Y:S04]  /*03b0*/  LDS.128 R12, [R5+0x20] ;  /* 0x00002000050c7984 */ /* 0x000e280000000c00 */
[----:B------:R-:W-:Y:S02]  /*03c0*/  LDS.64 R22, [R2+0x300] ;  /* 0x0003000002167984 */ /* 0x000fe40000000a00 */
[----:B-1----:R-:W-:Y:S02]  /*03d0*/  DFMA R10, R20, R10, R8 ;  /* 0x0000000a140a722b */ /* 0x002fe40000000008 */
[----:B------:R-:W1:Y:S06]  /*03e0*/  LDS.64 R20, [R2+0x280] ;  /* 0x0002800002147984 */ /* 0x000e6c0000000a00 */
        /* <DEDUP_REMOVED lines=17> */
[----:B------:R-:W2:Y:S02]  /*0500*/  LDS.64 R22, [R2+0x680] ;  /* 0x0006800002167984 */ /* 0x000ea40000000a00 */
[----:B-1----:R-:W-:Y:S02]  /*0510*/  DFMA R10, R20, R10, R8 ;  /* 0x0000000a140a722b */ /* 0x002fe40000000008 */
[----:B------:R-:W-:Y:S06]  /*0520*/  LDS.64 R20, [R2+0x700] ;  /* 0x0007000002147984 */ /* 0x000fec0000000a00 */
[----:B0-----:R-:W-:-:S02]  /*0530*/  DFMA R24, R12, R24, R10 ;  /* 0x000000180c18722b */ /* 0x001fc4000000000a */
[----:B------:R-:W0:Y:S04]  /*0540*/  LDS.128 R8, [R5+0x70] ;  /* 0x0000700005087984 */ /* 0x000e280000000c00 */
[----:B------:R-:W1:Y:S02]  /*0550*/  LDS.64 R12, [R2+0x780] ;  /* 0x00078000020c7984 */ /* 0x000e640000000a00 */
[----:B--2---:R-:W-:Y:S01]  /*0560*/  DFMA R14, R22, R14, R24 ;  /* 0x0000000e160e722b */ /* 0x004fe20000000018 */
[----:B------:R-:W-:-:S04]  /*0570*/  UIADD3 UR5, UPT, UPT, UR5, 0x1, URZ ;  /* 0x0000000105057890 */ /* 0x000fc8000fffe0ff */
[----:B------:R-:W-:Y:S01]  /*0580*/  UISETP.NE.AND UP0, UPT, UR5, URZ, UPT ;  /* 0x000000ff0500728c */ /* 0x000fe2000bf05270 */
[----:B------:R-:W-:Y:S01]  /*0590*/  VIADD R17, R17, 0x10 ;  /* 0x0000001011117836 */ /* 0x000fe20000000000 */
[----:B------:R-:W-:Y:S01]  /*05a0*/  IADD3 R16, PT, PT, R16, 0x10, RZ ;  /* 0x0000001010107810 */ /* 0x000fe20007ffe0ff */
[----:B------:R-:W-:Y:S01]  /*05b0*/  VIADD R6, R6, 0x10 ;  /* 0x0000001006067836 */ /* 0x000fe20000000000 */
[----:B------:R-:W-:Y:S01]  /*05c0*/  LEA R7, R0, R7, 0x4 ;  /* 0x0000000700077211 */ /* 0x000fe200078e20ff */
[----:B0-----:R-:W-:-:S08]  /*05d0*/  DFMA R8, R8, R20, R14 ;  /* 0x000000140808722b */ /* 0x001fd0000000000e */
[----:B-1----:R-:W-:Y:S01]  /*05e0*/  DFMA R10, R12, R10, R8 ;  /* 0x0000000a0c0a722b */ /* 0x002fe20000000008 */
[----:B------:R-:W-:Y:S06]  /*05f0*/  BAR.SYNC.DEFER_BLOCKING 0x0 ;  /* 0x0000000000007b1d */ /* 0x000fec0000010000 */
[----:B------:R-:W-:Y:S05]  /*0600*/  BRA.U UP0, `(.L_x_1) ;  /* 0xfffffffd00047547 */ /* 0x000fea000b83ffff */
.L_x_0:
[----:B------:R-:W0:Y:S02]  /*0610*/  LDCU.64 UR4, c[0x0][0x398] ;  /* 0x00007300ff0477ac */ /* 0x000e240008000a00 */
[----:B0-----:R-:W-:-:S04]  /*0620*/  ISETP.GE.AND P0, PT, R18, UR5, PT ;  /* 0x0000000512007c0c */ /* 0x001fc8000bf06270 */
[----:B------:R-:W-:-:S13]  /*0630*/  ISETP.GE.OR P0, PT, R19, UR4, P0 ;  /* 0x0000000413007c0c */ /* 0x000fda0008706670 */
[----:B------:R-:W-:Y:S05]  /*0640*/  @P0 EXIT ;  /* 0x000000000000094d */ /* 0x000fea0003800000 */
[----:B------:R-:W0:Y:S01]  /*0650*/  LDC.64 R2, c[0x0][0x390] ;  /* 0x0000e400ff027b82 */ /* 0x000e220000000a00 */
[----:B------:R-:W-:-:S04]  /*0660*/  IMAD R19, R19, UR5, R18 ;  /* 0x0000000513137c24 */ /* 0x000fc8000f8e0212 */
[----:B0-----:R-:W-:-:S05]  /*0670*/  IMAD.WIDE R2, R19, 0x8, R2 ;  /* 0x0000000813027825 */ /* 0x001fca00078e0202 */
[----:B------:R-:W-:Y:S01]  /*0680*/  STG.E.64 desc[UR8][R2.64], R10 ;  /* 0x0000000a02007986 */ /* 0x000fe2000c101b08 */
[----:B------:R-:W-:Y:S05]  /*0690*/  EXIT ;  /* 0x000000000000794d */ /* 0x000fea0003800000 */
.L_x_2:
[----:B------:R-:W-:-:S00]  /*06a0*/  BRA `(.L_x_2) ;  /* 0xfffffffc00fc7947 */ /* 0x000fc0000383ffff */
[----:B------:R-:W-:-:S00]  /*06b0*/  NOP ;  /* 0x0000000000007918 */ /* 0x000fc00000000000 */
        /* <DEDUP_REMOVED lines=12> */
.L_x_3:


//--------------------- .nv.shared._Z23MatrixMulKernel_col_majPdS_S_iii --------------------------
	.section	.nv.shared._Z23MatrixMulKernel_col_majPdS_S_iii,"aw",@nobits
	.sectionflags	@""
	.align	8
.nv.shared._Z23MatrixMulKernel_col_majPdS_S_iii:
	.zero		5120


//--------------------- .nv.shared.reserved.0     --------------------------
	.section	.nv.shared.reserved.0,"aw",@nobits
	.weak		__nv_reservedSMEM_offset_0_alias
	.size		__nv_reservedSMEM_offset_0_alias, 0, 64
	.other		__nv_reservedSMEM_offset_0_alias,@"STO_CUDA_RESERVED_SHARED STV_DEFAULT"
__nv_reservedSMEM_offset_0_alias:
	.zero		0
	.zero		64


//--------------------- .nv.constant0._Z23MatrixMulKernel_col_majPdS_S_iii --------------------------
	.section	.nv.constant0._Z23MatrixMulKernel_col_majPdS_S_iii,"a",@progbits
	.sectionflags	@""
	.align	4
.nv.constant0._Z23MatrixMulKernel_col_majPdS_S_iii:
	.zero		932


//--------------------- SYMBOLS --------------------------

	.type		.nv.reservedSmem.offset0,@object
	.size		.nv.reservedSmem.offset0,0x4
	.type		.nv.reservedSmem.cap,@object
	.size		.nv.reservedSmem.cap,0x4
